//
// Generated by NVIDIA NVVM Compiler
//
// Compiler Build ID: CL-36424714
// Cuda compilation tools, release 13.0, V13.0.88
// Based on NVVM 20.0.0
//

.version 9.0
.target sm_100
.address_size 64

	// .globl	_Z6matmuliiiiPlS_S_

.visible .entry _Z6matmuliiiiPlS_S_(
	.param .u32 _Z6matmuliiiiPlS_S__param_0,
	.param .u32 _Z6matmuliiiiPlS_S__param_1,
	.param .u32 _Z6matmuliiiiPlS_S__param_2,
	.param .u32 _Z6matmuliiiiPlS_S__param_3,
	.param .u64 .ptr .align 1 _Z6matmuliiiiPlS_S__param_4,
	.param .u64 .ptr .align 1 _Z6matmuliiiiPlS_S__param_5,
	.param .u64 .ptr .align 1 _Z6matmuliiiiPlS_S__param_6
)
{
	.reg .pred 	%p<13>;
	.reg .b32 	%r<47>;
	.reg .b64 	%rd<106>;

	ld.param.u32 	%r23, [_Z6matmuliiiiPlS_S__param_0];
	ld.param.u32 	%r24, [_Z6matmuliiiiPlS_S__param_1];
	ld.param.u32 	%r21, [_Z6matmuliiiiPlS_S__param_2];
	ld.param.u32 	%r22, [_Z6matmuliiiiPlS_S__param_3];
	ld.param.u64 	%rd16, [_Z6matmuliiiiPlS_S__param_4];
	ld.param.u64 	%rd17, [_Z6matmuliiiiPlS_S__param_5];
	ld.param.u64 	%rd15, [_Z6matmuliiiiPlS_S__param_6];
	cvta.to.global.u64 	%rd1, %rd17;
	cvta.to.global.u64 	%rd2, %rd16;
	mov.u32 	%r25, %ctaid.x;
	mov.u32 	%r26, %ntid.x;
	mov.u32 	%r27, %tid.x;
	mad.lo.s32 	%r1, %r25, %r26, %r27;
	mov.u32 	%r28, %ctaid.y;
	mov.u32 	%r29, %ntid.y;
	mov.u32 	%r30, %tid.y;
	mad.lo.s32 	%r31, %r28, %r29, %r30;
	setp.ge.s32 	%p1, %r1, %r23;
	setp.ge.s32 	%p2, %r31, %r24;
	or.pred  	%p3, %p1, %p2;
	@%p3 bra 	$L__BB0_14;
	setp.lt.s32 	%p4, %r21, 1;
	mov.b64 	%rd105, 0;
	@%p4 bra 	$L__BB0_13;
	mul.lo.s32 	%r3, %r21, %r1;
	and.b32  	%r4, %r21, 7;
	setp.lt.u32 	%p5, %r21, 8;
	mov.b64 	%rd105, 0;
	mov.b32 	%r45, 0;
	@%p5 bra 	$L__BB0_5;
	and.b32  	%r45, %r21, 2147483640;
	neg.s32 	%r43, %r45;
	shl.b32 	%r7, %r22, 3;
	mov.b64 	%rd105, 0;
	mul.wide.s32 	%rd30, %r22, 8;
	mov.u32 	%r41, %r3;
	mov.u32 	%r42, %r31;
$L__BB0_4:
	.pragma "nounroll";
	mul.wide.s32 	%rd22, %r41, 8;
	add.s64 	%rd23, %rd2, %rd22;
	ld.global.u64 	%rd24, [%rd23];
	mul.wide.s32 	%rd25, %r42, 8;
	add.s64 	%rd26, %rd1, %rd25;
	ld.global.u64 	%rd27, [%rd26];
	mad.lo.s64 	%rd28, %rd27, %rd24, %rd105;
	ld.global.u64 	%rd29, [%rd23+8];
	add.s64 	%rd31, %rd26, %rd30;
	ld.global.u64 	%rd32, [%rd31];
	mad.lo.s64 	%rd33, %rd32, %rd29, %rd28;
	ld.global.u64 	%rd34, [%rd23+16];
	add.s64 	%rd35, %rd31, %rd30;
	ld.global.u64 	%rd36, [%rd35];
	mad.lo.s64 	%rd37, %rd36, %rd34, %rd33;
	ld.global.u64 	%rd38, [%rd23+24];
	add.s64 	%rd39, %rd35, %rd30;
	ld.global.u64 	%rd40, [%rd39];
	mad.lo.s64 	%rd41, %rd40, %rd38, %rd37;
	ld.global.u64 	%rd42, [%rd23+32];
	add.s64 	%rd43, %rd39, %rd30;
	ld.global.u64 	%rd44, [%rd43];
	mad.lo.s64 	%rd45, %rd44, %rd42, %rd41;
	ld.global.u64 	%rd46, [%rd23+40];
	add.s64 	%rd47, %rd43, %rd30;
	ld.global.u64 	%rd48, [%rd47];
	mad.lo.s64 	%rd49, %rd48, %rd46, %rd45;
	ld.global.u64 	%rd50, [%rd23+48];
	add.s64 	%rd51, %rd47, %rd30;
	ld.global.u64 	%rd52, [%rd51];
	mad.lo.s64 	%rd53, %rd52, %rd50, %rd49;
	ld.global.u64 	%rd54, [%rd23+56];
	add.s64 	%rd55, %rd51, %rd30;
	ld.global.u64 	%rd56, [%rd55];
	mad.lo.s64 	%rd105, %rd56, %rd54, %rd53;
	add.s32 	%r43, %r43, 8;
	add.s32 	%r42, %r42, %r7;
	add.s32 	%r41, %r41, 8;
	setp.ne.s32 	%p6, %r43, 0;
	@%p6 bra 	$L__BB0_4;
$L__BB0_5:
	setp.eq.s32 	%p7, %r4, 0;
	@%p7 bra 	$L__BB0_13;
	and.b32  	%r15, %r21, 3;
	setp.lt.u32 	%p8, %r4, 4;
	@%p8 bra 	$L__BB0_8;
	add.s32 	%r33, %r45, %r3;
	mul.wide.s32 	%rd58, %r33, 8;
	add.s64 	%rd59, %rd2, %rd58;
	ld.global.u64 	%rd60, [%rd59];
	mad.lo.s32 	%r34, %r45, %r22, %r31;
	mul.wide.s32 	%rd61, %r34, 8;
	add.s64 	%rd62, %rd1, %rd61;
	ld.global.u64 	%rd63, [%rd62];
	mad.lo.s64 	%rd64, %rd63, %rd60, %rd105;
	ld.global.u64 	%rd65, [%rd59+8];
	mul.wide.s32 	%rd66, %r22, 8;
	add.s64 	%rd67, %rd62, %rd66;
	ld.global.u64 	%rd68, [%rd67];
	mad.lo.s64 	%rd69, %rd68, %rd65, %rd64;
	ld.global.u64 	%rd70, [%rd59+16];
	add.s64 	%rd71, %rd67, %rd66;
	ld.global.u64 	%rd72, [%rd71];
	mad.lo.s64 	%rd73, %rd72, %rd70, %rd69;
	ld.global.u64 	%rd74, [%rd59+24];
	add.s64 	%rd75, %rd71, %rd66;
	ld.global.u64 	%rd76, [%rd75];
	mad.lo.s64 	%rd105, %rd76, %rd74, %rd73;
	add.s32 	%r45, %r45, 4;
$L__BB0_8:
	setp.eq.s32 	%p9, %r15, 0;
	@%p9 bra 	$L__BB0_13;
	setp.eq.s32 	%p10, %r15, 1;
	@%p10 bra 	$L__BB0_11;
	add.s32 	%r35, %r45, %r3;
	mul.wide.s32 	%rd78, %r35, 8;
	add.s64 	%rd79, %rd2, %rd78;
	ld.global.u64 	%rd80, [%rd79];
	mad.lo.s32 	%r36, %r45, %r22, %r31;
	mul.wide.s32 	%rd81, %r36, 8;
	add.s64 	%rd82, %rd1, %rd81;
	ld.global.u64 	%rd83, [%rd82];
	mad.lo.s64 	%rd84, %rd83, %rd80, %rd105;
	ld.global.u64 	%rd85, [%rd79+8];
	mul.wide.s32 	%rd86, %r22, 8;
	add.s64 	%rd87, %rd82, %rd86;
	ld.global.u64 	%rd88, [%rd87];
	mad.lo.s64 	%rd105, %rd88, %rd85, %rd84;
	add.s32 	%r45, %r45, 2;
$L__BB0_11:
	and.b32  	%r37, %r21, 1;
	setp.eq.b32 	%p11, %r37, 1;
	not.pred 	%p12, %p11;
	@%p12 bra 	$L__BB0_13;
	add.s32 	%r38, %r45, %r3;
	mul.wide.s32 	%rd89, %r38, 8;
	add.s64 	%rd90, %rd2, %rd89;
	ld.global.u64 	%rd91, [%rd90];
	mad.lo.s32 	%r39, %r45, %r22, %r31;
	mul.wide.s32 	%rd92, %r39, 8;
	add.s64 	%rd93, %rd1, %rd92;
	ld.global.u64 	%rd94, [%rd93];
	mad.lo.s64 	%rd105, %rd94, %rd91, %rd105;
$L__BB0_13:
	mad.lo.s32 	%r40, %r24, %r1, %r31;
	cvta.to.global.u64 	%rd95, %rd15;
	mul.wide.s32 	%rd96, %r40, 8;
	add.s64 	%rd97, %rd95, %rd96;
	st.global.u64 	[%rd97], %rd105;
$L__BB0_14:
	ret;

}


// ===== COMPILED SASS (sm_100) =====

	.target	sm_100

	.elftype	@"ET_EXEC"


//--------------------- .note.nv.tkinfo           --------------------------
	.section	.note.nv.tkinfo,"",@"SHT_NOTE"
	.sectionflags	@"SHF_NOTE_NV_TKINFO"
	.tkinfo
        /*0018*/ 	.word	0x00000002
        /*0030*/ 	.string	""
        /*0030*/ 	.string	"ptxas"
        /*0030*/ 	.string	"Cuda compilation tools, release 13.0, V13.0.88"
        /*0030*/ 	.string	"Build cuda_13.0.r13.0/compiler.36424714_0"
        /*0030*/ 	.string	"-arch sm_100 -m 64 "



//--------------------- .note.nv.cuinfo           --------------------------
	.section	.note.nv.cuinfo,"",@"SHT_NOTE"
	.sectionflags	@"SHF_NOTE_NV_CUINFO"
        /*0018*/ 	.short	0x0002
        /*001a*/ 	.short	0x0064
        /*001c*/ 	.short	0x0082
	.zero		2


//--------------------- .nv.info                  --------------------------
	.section	.nv.info,"",@"SHT_CUDA_INFO"
	.align	4


	//----- nvinfo : EIATTR_REGCOUNT
	.align		4
        /*0000*/ 	.byte	0x04, 0x2f
        /*0002*/ 	.short	(.L_1 - .L_0)
	.align		4
.L_0:
        /*0004*/ 	.word	index@(_Z6matmuliiiiPlS_S_)
        /*0008*/ 	.word	0x00000020


	//----- nvinfo : EIATTR_FRAME_SIZE
	.align		4
.L_1:
        /*000c*/ 	.byte	0x04, 0x11
        /*000e*/ 	.short	(.L_3 - .L_2)
	.align		4
.L_2:
        /*0010*/ 	.word	index@(_Z6matmuliiiiPlS_S_)
        /*0014*/ 	.word	0x00000000


	//----- nvinfo : EIATTR_MIN_STACK_SIZE
	.align		4
.L_3:
        /*0018*/ 	.byte	0x04, 0x12
        /*001a*/ 	.short	(.L_5 - .L_4)
	.align		4
.L_4:
        /*001c*/ 	.word	index@(_Z6matmuliiiiPlS_S_)
        /*0020*/ 	.word	0x00000000
.L_5:


//--------------------- .nv.compat                --------------------------
	.section	.nv.compat,"",@"SHT_CUDA_COMPAT_INFO"
	.align	4
        /*0000*/ 	.byte	0x02, 0x09, 0x00, 0x00, 0x02, 0x02, 0x01, 0x00, 0x02, 0x05, 0x05, 0x00, 0x03, 0x07, 0x01, 0x01
        /*0010*/ 	.byte	0x02, 0x03, 0x00, 0x00, 0x02, 0x06, 0x01, 0x00, 0x04, 0x0b, 0x08, 0x00, 0x09, 0x00, 0x00, 0x00
        /*0020*/ 	.byte	0x00, 0x00, 0x00, 0x00


//--------------------- .nv.info._Z6matmuliiiiPlS_S_ --------------------------
	.section	.nv.info._Z6matmuliiiiPlS_S_,"",@"SHT_CUDA_INFO"
	.sectionflags	@""
	.align	4


	//----- nvinfo : EIATTR_CUDA_API_VERSION
	.align		4
        /*0000*/ 	.byte	0x04, 0x37
        /*0002*/ 	.short	(.L_7 - .L_6)
.L_6:
        /*0004*/ 	.word	0x00000082


	//----- nvinfo : EIATTR_KPARAM_INFO
	.align		4
.L_7:
        /*0008*/ 	.byte	0x04, 0x17
        /*000a*/ 	.short	(.L_9 - .L_8)
.L_8:
        /*000c*/ 	.word	0x00000000
        /*0010*/ 	.short	0x0006
        /*0012*/ 	.short	0x0020
        /*0014*/ 	.byte	0x00, 0xf5, 0x21, 0x00


	//----- nvinfo : EIATTR_KPARAM_INFO
	.align		4
.L_9:
        /*0018*/ 	.byte	0x04, 0x17
        /*001a*/ 	.short	(.L_11 - .L_10)
.L_10:
        /*001c*/ 	.word	0x00000000
        /*0020*/ 	.short	0x0005
        /*0022*/ 	.short	0x0018
        /*0024*/ 	.byte	0x00, 0xf5, 0x21, 0x00


	//----- nvinfo : EIATTR_KPARAM_INFO
	.align		4
.L_11:
        /*0028*/ 	.byte	0x04, 0x17
        /*002a*/ 	.short	(.L_13 - .L_12)
.L_12:
        /*002c*/ 	.word	0x00000000
        /*0030*/ 	.short	0x0004
        /*0032*/ 	.short	0x0010
        /*0034*/ 	.byte	0x00, 0xf5, 0x21, 0x00


	//----- nvinfo : EIATTR_KPARAM_INFO
	.align		4
.L_13:
        /*0038*/ 	.byte	0x04, 0x17
        /*003a*/ 	.short	(.L_15 - .L_14)
.L_14:
        /*003c*/ 	.word	0x00000000
        /*0040*/ 	.short	0x0003
        /*0042*/ 	.short	0x000c
        /*0044*/ 	.byte	0x00, 0xf0, 0x11, 0x00


	//----- nvinfo : EIATTR_KPARAM_INFO
	.align		4
.L_15:
        /*0048*/ 	.byte	0x04, 0x17
        /*004a*/ 	.short	(.L_17 - .L_16)
.L_16:
        /*004c*/ 	.word	0x00000000
        /*0050*/ 	.short	0x0002
        /*0052*/ 	.short	0x0008
        /*0054*/ 	.byte	0x00, 0xf0, 0x11, 0x00


	//----- nvinfo : EIATTR_KPARAM_INFO
	.align		4
.L_17:
        /*0058*/ 	.byte	0x04, 0x17
        /*005a*/ 	.short	(.L_19 - .L_18)
.L_18:
        /*005c*/ 	.word	0x00000000
        /*0060*/ 	.short	0x0001
        /*0062*/ 	.short	0x0004
        /*0064*/ 	.byte	0x00, 0xf0, 0x11, 0x00


	//----- nvinfo : EIATTR_KPARAM_INFO
	.align		4
.L_19:
        /*0068*/ 	.byte	0x04, 0x17
        /*006a*/ 	.short	(.L_21 - .L_20)
.L_20:
        /*006c*/ 	.word	0x00000000
        /*0070*/ 	.short	0x0000
        /*0072*/ 	.short	0x0000
        /*0074*/ 	.byte	0x00, 0xf0, 0x11, 0x00


	//----- nvinfo : EIATTR_SPARSE_MMA_MASK
	.align		4
.L_21:
        /*0078*/ 	.byte	0x03, 0x50
        /*007a*/ 	.short	0x0000


	//----- nvinfo : EIATTR_MAXREG_COUNT
	.align		4
        /*007c*/ 	.byte	0x03, 0x1b
        /*007e*/ 	.short	0x00ff


	//----- nvinfo : EIATTR_MERCURY_ISA_VERSION
	.align		4
        /*0080*/ 	.byte	0x03, 0x5f
        /*0082*/ 	.short	0x0101


	//----- nvinfo : EIATTR_VRC_CTA_INIT_COUNT
	.align		4
        /*0084*/ 	.byte	0x02, 0x4a
	.zero		1
	.zero		1


	//----- nvinfo : EIATTR_EXIT_INSTR_OFFSETS
	.align		4
        /*0088*/ 	.byte	0x04, 0x1c
        /*008a*/ 	.short	(.L_23 - .L_22)


	//   ....[0]....
.L_22:
        /*008c*/ 	.word	0x000000c0


	//   ....[1]....
        /*0090*/ 	.word	0x00000b30


	//----- nvinfo : EIATTR_CBANK_PARAM_SIZE
	.align		4
.L_23:
        /*0094*/ 	.byte	0x03, 0x19
        /*0096*/ 	.short	0x0028


	//----- nvinfo : EIATTR_PARAM_CBANK
	.align		4
        /*0098*/ 	.byte	0x04, 0x0a
        /*009a*/ 	.short	(.L_25 - .L_24)
	.align		4
.L_24:
        /*009c*/ 	.word	index@(.nv.constant0._Z6matmuliiiiPlS_S_)
        /*00a0*/ 	.short	0x0380
        /*00a2*/ 	.short	0x0028


	//----- nvinfo : EIATTR_SW_WAR
	.align		4
.L_25:
        /*00a4*/ 	.byte	0x04, 0x36
        /*00a6*/ 	.short	(.L_27 - .L_26)
.L_26:
        /*00a8*/ 	.word	0x00000008
.L_27:


//--------------------- .nv.callgraph             --------------------------
	.section	.nv.callgraph,"",@"SHT_CUDA_CALLGRAPH"
	.align	4
	.sectionentsize	8
	.align		4
        /*0000*/ 	.word	0x00000000
	.align		4
        /*0004*/ 	.word	0xffffffff
	.align		4
        /*0008*/ 	.word	0x00000000
	.align		4
        /*000c*/ 	.word	0xfffffffe
	.align		4
        /*0010*/ 	.word	0x00000000
	.align		4
        /*0014*/ 	.word	0xfffffffd
	.align		4
        /*0018*/ 	.word	0x00000000
	.align		4
        /*001c*/ 	.word	0xfffffffc


//--------------------- .text._Z6matmuliiiiPlS_S_ --------------------------
	.section	.text._Z6matmuliiiiPlS_S_,"ax",@progbits
	.align	128
        .global         _Z6matmuliiiiPlS_S_
        .type           _Z6matmuliiiiPlS_S_,@function
        .size           _Z6matmuliiiiPlS_S_,(.L_x_6 - _Z6matmuliiiiPlS_S_)
        .other          _Z6matmuliiiiPlS_S_,@"STO_CUDA_ENTRY STV_DEFAULT"
_Z6matmuliiiiPlS_S_:
.text._Z6matmuliiiiPlS_S_:
[----:B------:R-:W-:Y:S01]  /*0000*/  LDC R1, c[0x0][0x37c] ;  /* 0x0000df00ff017b82 */ /* 0x000fe20000000800 */
[----:B------:R-:W0:Y:S07]  /*0010*/  S2R R5, SR_TID.Y ;  /* 0x0000000000057919 */ /* 0x000e2e0000002200 */
[----:B------:R-:W1:Y:S01]  /*0020*/  LDC R3, c[0x0][0x360] ;  /* 0x0000d800ff037b82 */ /* 0x000e620000000800 */
[----:B------:R-:W2:Y:S01]  /*0030*/  LDCU.64 UR10, c[0x0][0x380] ;  /* 0x00007000ff0a77ac */ /* 0x000ea20008000a00 */
[----:B------:R-:W1:Y:S06]  /*0040*/  S2R R2, SR_TID.X ;  /* 0x0000000000027919 */ /* 0x000e6c0000002100 */
[----:B------:R-:W0:Y:S08]  /*0050*/  S2UR UR5, SR_CTAID.Y ;  /* 0x00000000000579c3 */ /* 0x000e300000002600 */
[----:B------:R-:W0:Y:S08]  /*0060*/  LDC R0, c[0x0][0x364] ;  /* 0x0000d900ff007b82 */ /* 0x000e300000000800 */
[----:B------:R-:W1:Y:S01]  /*0070*/  S2UR UR4, SR_CTAID.X ;  /* 0x00000000000479c3 */ /* 0x000e620000002500 */
[----:B0-----:R-:W-:-:S05]  /*0080*/  IMAD R0, R0, UR5, R5 ;  /* 0x0000000500007c24 */ /* 0x001fca000f8e0205 */
[----:B--2---:R-:W-:Y:S01]  /*0090*/  ISETP.GE.AND P0, PT, R0, UR11, PT ;  /* 0x0000000b00007c0c */ /* 0x004fe2000bf06270 */
[----:B-1----:R-:W-:-:S05]  /*00a0*/  IMAD R3, R3, UR4, R2 ;  /* 0x0000000403037c24 */ /* 0x002fca000f8e0202 */
[----:B------:R-:W-:-:S13]  /*00b0*/  ISETP.GE.OR P0, PT, R3, UR10, P0 ;  /* 0x0000000a03007c0c */ /* 0x000fda0008706670 */
[----:B------:R-:W-:Y:S05]  /*00c0*/  @P0 EXIT ;  /* 0x000000000000094d */ /* 0x000fea0003800000 */
[----:B------:R-:W0:Y:S01]  /*00d0*/  LDCU UR5, c[0x0][0x388] ;  /* 0x00007100ff0577ac */ /* 0x000e220008000800 */
[----:B------:R-:W-:Y:S01]  /*00e0*/  CS2R R8, SRZ ;  /* 0x0000000000087805 */ /* 0x000fe2000001ff00 */
[----:B------:R-:W1:Y:S01]  /*00f0*/  LDCU.64 UR8, c[0x0][0x358] ;  /* 0x00006b00ff0877ac */ /* 0x000e620008000a00 */
[----:B0-----:R-:W-:-:S09]  /*0100*/  UISETP.GE.AND UP0, UPT, UR5, 0x1, UPT ;  /* 0x000000010500788c */ /* 0x001fd2000bf06270 */
[----:B-1----:R-:W-:Y:S05]  /*0110*/  BRA.U !UP0, `(.L_x_0) ;  /* 0x0000000908747547 */ /* 0x002fea000b800000 */
[----:B------:R-:W-:Y:S02]  /*0120*/  UISETP.GE.U32.AND UP1, UPT, UR5, 0x8, UPT ;  /* 0x000000080500788c */ /* 0x000fe4000bf26070 */
[----:B------:R-:W-:Y:S01]  /*0130*/  IMAD R5, R3, UR5, RZ ;  /* 0x0000000503057c24 */ /* 0x000fe2000f8e02ff */
[----:B------:R-:W-:Y:S01]  /*0140*/  ULOP3.LUT UR6, UR5, 0x7, URZ, 0xc0, !UPT ;  /* 0x0000000705067892 */ /* 0x000fe2000f8ec0ff */
[----:B------:R-:W-:Y:S01]  /*0150*/  CS2R R8, SRZ ;  /* 0x0000000000087805 */ /* 0x000fe2000001ff00 */
[----:B------:R-:W-:Y:S02]  /*0160*/  UMOV UR4, URZ ;  /* 0x000000ff00047c82 */ /* 0x000fe40008000000 */
[----:B------:R-:W-:Y:S02]  /*0170*/  UISETP.NE.AND UP0, UPT, UR6, URZ, UPT ;  /* 0x000000ff0600728c */ /* 0x000fe4000bf05270 */
[----:B------:R-:W-:Y:S09]  /*0180*/  BRA.U !UP1, `(.L_x_1) ;  /* 0x0000000509187547 */ /* 0x000ff2000b800000 */
[----:B------:R-:W-:Y:S01]  /*0190*/  ULOP3.LUT UR4, UR5, 0x7ffffff8, URZ, 0xc0, !UPT ;  /* 0x7ffffff805047892 */ /* 0x000fe2000f8ec0ff */
[----:B------:R-:W-:Y:S02]  /*01a0*/  CS2R R8, SRZ ;  /* 0x0000000000087805 */ /* 0x000fe4000001ff00 */
[----:B------:R-:W-:Y:S02]  /*01b0*/  MOV R2, R5 ;  /* 0x0000000500027202 */ /* 0x000fe40000000f00 */
[----:B------:R-:W-:Y:S01]  /*01c0*/  MOV R4, R0 ;  /* 0x0000000000047202 */ /* 0x000fe20000000f00 */
[----:B------:R-:W-:-:S12]  /*01d0*/  UIADD3 UR7, UPT, UPT, -UR4, URZ, URZ ;  /* 0x000000ff04077290 */ /* 0x000fd8000fffe1ff */
.L_x_2:
[----:B------:R-:W0:Y:S08]  /*01e0*/  LDC.64 R24, c[0x0][0x390] ;  /* 0x0000e400ff187b82 */ /* 0x000e300000000a00 */
[----:B------:R-:W1:Y:S08]  /*01f0*/  LDC.64 R28, c[0x0][0x398] ;  /* 0x0000e600ff1c7b82 */ /* 0x000e700000000a00 */
[----:B------:R-:W2:Y:S01]  /*0200*/  LDC R27, c[0x0][0x38c] ;  /* 0x0000e300ff1b7b82 */ /* 0x000ea20000000800 */
[----:B0-----:R-:W-:-:S05]  /*0210*/  IMAD.WIDE R24, R2, 0x8, R24 ;  /* 0x0000000802187825 */ /* 0x001fca00078e0218 */
[----:B------:R-:W3:Y:S01]  /*0220*/  LDG.E.64 R18, desc[UR8][R24.64] ;  /* 0x0000000818127981 */ /* 0x000ee2000c1e1b00 */
[----:B-1----:R-:W-:-:S03]  /*0230*/  IMAD.WIDE R28, R4, 0x8, R28 ;  /* 0x00000008041c7825 */ /* 0x002fc600078e021c */
[----:B------:R-:W4:Y:S04]  /*0240*/  LDG.E.64 R10, desc[UR8][R24.64+0x8] ;  /* 0x00000808180a7981 */ /* 0x000f28000c1e1b00 */
[----:B------:R-:W3:Y:S01]  /*0250*/  LDG.E.64 R16, desc[UR8][R28.64] ;  /* 0x000000081c107981 */ /* 0x000ee2000c1e1b00 */
[----:B--2---:R-:W-:-:S03]  /*0260*/  IMAD.WIDE R20, R27, 0x8, R28 ;  /* 0x000000081b147825 */ /* 0x004fc600078e021c */
[----:B------:R-:W2:Y:S04]  /*0270*/  LDG.E.64 R12, desc[UR8][R24.64+0x10] ;  /* 0x00001008180c7981 */ /* 0x000ea8000c1e1b00 */
[----:B------:R0:W4:Y:S02]  /*0280*/  LDG.E.64 R6, desc[UR8][R20.64] ;  /* 0x0000000814067981 */ /* 0x000124000c1e1b00 */
[----:B0-----:R-:W-:-:S05]  /*0290*/  IMAD.WIDE R20, R27, 0x8, R20 ;  /* 0x000000081b147825 */ /* 0x001fca00078e0214 */
[----:B------:R0:W2:Y:S01]  /*02a0*/  LDG.E.64 R14, desc[UR8][R20.64] ;  /* 0x00000008140e7981 */ /* 0x0000a2000c1e1b00 */
[----:B------:R-:W-:-:S04]  /*02b0*/  IMAD.WIDE R22, R27, 0x8, R20 ;  /* 0x000000081b167825 */ /* 0x000fc800078e0214 */
[----:B---3--:R-:W-:Y:S02]  /*02c0*/  IMAD R17, R17, R18, RZ ;  /* 0x0000001211117224 */ /* 0x008fe400078e02ff */
[----:B------:R-:W-:-:S04]  /*02d0*/  IMAD.WIDE.U32 R8, R18, R16, R8 ;  /* 0x0000001012087225 */ /* 0x000fc800078e0008 */
[----:B------:R-:W-:Y:S02]  /*02e0*/  IMAD R29, R19, R16, R17 ;  /* 0x00000010131d7224 */ /* 0x000fe400078e0211 */
[----:B------:R-:W3:Y:S04]  /*02f0*/  LDG.E.64 R18, desc[UR8][R24.64+0x18] ;  /* 0x0000180818127981 */ /* 0x000ee8000c1e1b00 */
[----:B------:R1:W3:Y:S01]  /*0300*/  LDG.E.64 R16, desc[UR8][R22.64] ;  /* 0x0000000816107981 */ /* 0x0002e2000c1e1b00 */
[----:B------:R-:W-:Y:S01]  /*0310*/  IADD3 R9, PT, PT, R9, R29, RZ ;  /* 0x0000001d09097210 */ /* 0x000fe20007ffe0ff */
[----:B----4-:R-:W-:Y:S02]  /*0320*/  IMAD R7, R7, R10, RZ ;  /* 0x0000000a07077224 */ /* 0x010fe400078e02ff */
[----:B0-----:R-:W-:-:S04]  /*0330*/  IMAD.WIDE R20, R27, 0x8, R22 ;  /* 0x000000081b147825 */ /* 0x001fc800078e0216 */
[-C--:B------:R-:W-:Y:S02]  /*0340*/  IMAD R7, R11, R6.reuse, R7 ;  /* 0x000000060b077224 */ /* 0x080fe400078e0207 */
[----:B------:R-:W-:Y:S02]  /*0350*/  IMAD.WIDE.U32 R10, R10, R6, R8 ;  /* 0x000000060a0a7225 */ /* 0x000fe400078e0008 */
[----:B------:R0:W4:Y:S02]  /*0360*/  LDG.E.64 R8, desc[UR8][R20.64] ;  /* 0x0000000814087981 */ /* 0x000124000c1e1b00 */
[----:B--2---:R-:W-:Y:S01]  /*0370*/  IMAD R15, R15, R12, RZ ;  /* 0x0000000c0f0f7224 */ /* 0x004fe200078e02ff */
[----:B------:R-:W-:Y:S02]  /*0380*/  IADD3 R11, PT, PT, R11, R7, RZ ;  /* 0x000000070b0b7210 */ /* 0x000fe40007ffe0ff */
[----:B------:R-:W4:Y:S01]  /*0390*/  LDG.E.64 R6, desc[UR8][R24.64+0x20] ;  /* 0x0000200818067981 */ /* 0x000f22000c1e1b00 */
[----:B------:R-:W-:-:S02]  /*03a0*/  IMAD R13, R13, R14, R15 ;  /* 0x0000000e0d0d7224 */ /* 0x000fc400078e020f */
[----:B------:R-:W-:Y:S02]  /*03b0*/  IMAD.WIDE.U32 R14, R12, R14, R10 ;  /* 0x0000000e0c0e7225 */ /* 0x000fe400078e000a */
[----:B------:R-:W2:Y:S02]  /*03c0*/  LDG.E.64 R10, desc[UR8][R24.64+0x28] ;  /* 0x00002808180a7981 */ /* 0x000ea4000c1e1b00 */
[----:B------:R-:W-:Y:S01]  /*03d0*/  IMAD.WIDE R28, R27, 0x8, R20 ;  /* 0x000000081b1c7825 */ /* 0x000fe200078e0214 */
[----:B------:R-:W-:-:S04]  /*03e0*/  IADD3 R15, PT, PT, R15, R13, RZ ;  /* 0x0000000d0f0f7210 */ /* 0x000fc80007ffe0ff */
[----:B------:R5:W2:Y:S01]  /*03f0*/  LDG.E.64 R12, desc[UR8][R28.64] ;  /* 0x000000081c0c7981 */ /* 0x000aa2000c1e1b00 */
[----:B-1----:R-:W-:-:S04]  /*0400*/  IMAD.WIDE R22, R27, 0x8, R28 ;  /* 0x000000081b167825 */ /* 0x002fc800078e021c */
[----:B0-----:R-:W-:-:S06]  /*0410*/  IMAD.WIDE R20, R27, 0x8, R22 ;  /* 0x000000081b147825 */ /* 0x001fcc00078e0216 */
[----:B------:R-:W2:Y:S01]  /*0420*/  LDG.E.64 R20, desc[UR8][R20.64] ;  /* 0x0000000814147981 */ /* 0x000ea2000c1e1b00 */
[----:B---3--:R-:W-:Y:S02]  /*0430*/  IMAD R17, R17, R18, RZ ;  /* 0x0000001211117224 */ /* 0x008fe400078e02ff */
[----:B------:R-:W-:-:S04]  /*0440*/  IMAD.WIDE.U32 R14, R18, R16, R14 ;  /* 0x00000010120e7225 */ /* 0x000fc800078e000e */
[----:B-----5:R-:W-:Y:S02]  /*0450*/  IMAD R29, R19, R16, R17 ;  /* 0x00000010131d7224 */ /* 0x020fe400078e0211 */
[----:B------:R-:W3:Y:S04]  /*0460*/  LDG.E.64 R16, desc[UR8][R24.64+0x30] ;  /* 0x0000300818107981 */ /* 0x000ee8000c1e1b00 */
[----:B------:R-:W3:Y:S04]  /*0470*/  LDG.E.64 R18, desc[UR8][R22.64] ;  /* 0x0000000816127981 */ /* 0x000ee8000c1e1b00 */
[----:B------:R-:W5:Y:S01]  /*0480*/  LDG.E.64 R22, desc[UR8][R24.64+0x38] ;  /* 0x0000380818167981 */ /* 0x000f62000c1e1b00 */
[----:B------:R-:W-:Y:S01]  /*0490*/  IADD3 R15, PT, PT, R15, R29, RZ ;  /* 0x0000001d0f0f7210 */ /* 0x000fe20007ffe0ff */
[----:B----4-:R-:W-:-:S04]  /*04a0*/  IMAD R9, R9, R6, RZ ;  /* 0x0000000609097224 */ /* 0x010fc800078e02ff */
[-C--:B------:R-:W-:Y:S02]  /*04b0*/  IMAD R9, R7, R8.reuse, R9 ;  /* 0x0000000807097224 */ /* 0x080fe400078e0209 */
[----:B------:R-:W-:-:S05]  /*04c0*/  IMAD.WIDE.U32 R6, R6, R8, R14 ;  /* 0x0000000806067225 */ /* 0x000fca00078e000e */
[----:B------:R-:W-:Y:S01]  /*04d0*/  IADD3 R7, PT, PT, R7, R9, RZ ;  /* 0x0000000907077210 */ /* 0x000fe20007ffe0ff */
[----:B--2---:R-:W-:-:S04]  /*04e0*/  IMAD R9, R13, R10, RZ ;  /* 0x0000000a0d097224 */ /* 0x004fc800078e02ff */
[-C--:B------:R-:W-:Y:S02]  /*04f0*/  IMAD R9, R11, R12.reuse, R9 ;  /* 0x0000000c0b097224 */ /* 0x080fe400078e0209 */
[----:B------:R-:W-:-:S05]  /*0500*/  IMAD.WIDE.U32 R6, R10, R12, R6 ;  /* 0x0000000c0a067225 */ /* 0x000fca00078e0006 */
[----:B------:R-:W-:Y:S01]  /*0510*/  IADD3 R7, PT, PT, R7, R9, RZ ;  /* 0x0000000907077210 */ /* 0x000fe20007ffe0ff */
[----:B------:R-:W-:-:S04]  /*0520*/  UIADD3 UR7, UPT, UPT, UR7, 0x8, URZ ;  /* 0x0000000807077890 */ /* 0x000fc8000fffe0ff */
[----:B------:R-:W-:Y:S01]  /*0530*/  UISETP.NE.AND UP1, UPT, UR7, URZ, UPT ;  /* 0x000000ff0700728c */ /* 0x000fe2000bf25270 */
[----:B------:R-:W-:Y:S02]  /*0540*/  LEA R4, R27, R4, 0x3 ;  /* 0x000000041b047211 */ /* 0x000fe400078e18ff */
[----:B------:R-:W-:Y:S01]  /*0550*/  IADD3 R2, PT, PT, R2, 0x8, RZ ;  /* 0x0000000802027810 */ /* 0x000fe20007ffe0ff */
[----:B---3--:R-:W-:-:S04]  /*0560*/  IMAD R9, R19, R16, RZ ;  /* 0x0000001013097224 */ /* 0x008fc800078e02ff */
[-C--:B------:R-:W-:Y:S02]  /*0570*/  IMAD R9, R17, R18.reuse, R9 ;  /* 0x0000001211097224 */ /* 0x080fe400078e0209 */
[----:B------:R-:W-:-:S04]  /*0580*/  IMAD.WIDE.U32 R16, R16, R18, R6 ;  /* 0x0000001210107225 */ /* 0x000fc800078e0006 */
[----:B-----5:R-:W-:Y:S01]  /*0590*/  IMAD R7, R21, R22, RZ ;  /* 0x0000001615077224 */ /* 0x020fe200078e02ff */
[----:B------:R-:W-:-:S03]  /*05a0*/  IADD3 R17, PT, PT, R17, R9, RZ ;  /* 0x0000000911117210 */ /* 0x000fc60007ffe0ff */
[-C--:B------:R-:W-:Y:S02]  /*05b0*/  IMAD R7, R23, R20.reuse, R7 ;  /* 0x0000001417077224 */ /* 0x080fe400078e0207 */
[----:B------:R-:W-:-:S05]  /*05c0*/  IMAD.WIDE.U32 R8, R22, R20, R16 ;  /* 0x0000001416087225 */ /* 0x000fca00078e0010 */
[----:B------:R-:W-:Y:S01]  /*05d0*/  IADD3 R9, PT, PT, R9, R7, RZ ;  /* 0x0000000709097210 */ /* 0x000fe20007ffe0ff */
[----:B------:R-:W-:Y:S06]  /*05e0*/  BRA.U UP1, `(.L_x_2) ;  /* 0xfffffff901fc7547 */ /* 0x000fec000b83ffff */
.L_x_1:
[----:B------:R-:W-:Y:S05]  /*05f0*/  BRA.U !UP0, `(.L_x_0) ;  /* 0x00000005083c7547 */ /* 0x000fea000b800000 */
[----:B------:R-:W-:Y:S02]  /*0600*/  UISETP.GE.U32.AND UP0, UPT, UR6, 0x4, UPT ;  /* 0x000000040600788c */ /* 0x000fe4000bf06070 */
[----:B------:R-:W-:-:S04]  /*0610*/  ULOP3.LUT UR7, UR5, 0x3, URZ, 0xc0, !UPT ;  /* 0x0000000305077892 */ /* 0x000fc8000f8ec0ff */
[----:B------:R-:W-:-:S03]  /*0620*/  UISETP.NE.AND UP1, UPT, UR7, URZ, UPT ;  /* 0x000000ff0700728c */ /* 0x000fc6000bf25270 */
[----:B------:R-:W-:Y:S08]  /*0630*/  BRA.U !UP0, `(.L_x_3) ;  /* 0x00000001088c7547 */ /* 0x000ff0000b800000 */
[----:B------:R-:W0:Y:S01]  /*0640*/  LDC R23, c[0x0][0x38c] ;  /* 0x0000e300ff177b82 */ /* 0x000e220000000800 */
[----:B------:R-:W-:-:S07]  /*0650*/  IADD3 R7, PT, PT, R5, UR4, RZ ;  /* 0x0000000405077c10 */ /* 0x000fce000fffe0ff */
[----:B------:R-:W1:Y:S08]  /*0660*/  LDC.64 R20, c[0x0][0x390] ;  /* 0x0000e400ff147b82 */ /* 0x000e700000000a00 */
[----:B------:R-:W2:Y:S01]  /*0670*/  LDC.64 R26, c[0x0][0x398] ;  /* 0x0000e600ff1a7b82 */ /* 0x000ea20000000a00 */
[----:B0-----:R-:W-:Y:S02]  /*0680*/  IMAD R11, R23, UR4, R0 ;  /* 0x00000004170b7c24 */ /* 0x001fe4000f8e0200 */
[----:B-1----:R-:W-:-:S05]  /*0690*/  IMAD.WIDE R20, R7, 0x8, R20 ;  /* 0x0000000807147825 */ /* 0x002fca00078e0214 */
[----:B------:R-:W3:Y:S01]  /*06a0*/  LDG.E.64 R6, desc[UR8][R20.64] ;  /* 0x0000000814067981 */ /* 0x000ee2000c1e1b00 */
[----:B--2---:R-:W-:-:S03]  /*06b0*/  IMAD.WIDE R26, R11, 0x8, R26 ;  /* 0x000000080b1a7825 */ /* 0x004fc600078e021a */
[----:B------:R-:W2:Y:S04]  /*06c0*/  LDG.E.64 R12, desc[UR8][R20.64+0x8] ;  /* 0x00000808140c7981 */ /* 0x000ea8000c1e1b00 */
[----:B------:R-:W3:Y:S01]  /*06d0*/  LDG.E.64 R10, desc[UR8][R26.64] ;  /* 0x000000081a0a7981 */ /* 0x000ee2000c1e1b00 */
[----:B------:R-:W-:-:S03]  /*06e0*/  IMAD.WIDE R28, R23, 0x8, R26 ;  /* 0x00000008171c7825 */ /* 0x000fc600078e021a */
[----:B------:R-:W4:Y:S04]  /*06f0*/  LDG.E.64 R16, desc[UR8][R20.64+0x10] ;  /* 0x0000100814107981 */ /* 0x000f28000c1e1b00 */
[----:B------:R0:W2:Y:S02]  /*0700*/  LDG.E.64 R14, desc[UR8][R28.64] ;  /* 0x000000081c0e7981 */ /* 0x0000a4000c1e1b00 */
[----:B0-----:R-:W-:-:S05]  /*0710*/  IMAD.WIDE R28, R23, 0x8, R28 ;  /* 0x00000008171c7825 */ /* 0x001fca00078e021c */
[----:B------:R-:W4:Y:S01]  /*0720*/  LDG.E.64 R18, desc[UR8][R28.64] ;  /* 0x000000081c127981 */ /* 0x000f22000c1e1b00 */
[----:B------:R-:W-:-:S03]  /*0730*/  IMAD.WIDE R24, R23, 0x8, R28 ;  /* 0x0000000817187825 */ /* 0x000fc600078e021c */
[----:B------:R-:W5:Y:S04]  /*0740*/  LDG.E.64 R22, desc[UR8][R20.64+0x18] ;  /* 0x0000180814167981 */ /* 0x000f68000c1e1b00 */
[----:B------:R-:W5:Y:S01]  /*0750*/  LDG.E.64 R24, desc[UR8][R24.64] ;  /* 0x0000000818187981 */ /* 0x000f62000c1e1b00 */
[----:B------:R-:W-:Y:S01]  /*0760*/  UIADD3 UR4, UPT, UPT, UR4, 0x4, URZ ;  /* 0x0000000404047890 */ /* 0x000fe2000fffe0ff */
[----:B---3--:R-:W-:Y:S02]  /*0770*/  IMAD R11, R11, R6, RZ ;  /* 0x000000060b0b7224 */ /* 0x008fe400078e02ff */
[----:B------:R-:W-:-:S04]  /*0780*/  IMAD.WIDE.U32 R8, R6, R10, R8 ;  /* 0x0000000a06087225 */ /* 0x000fc800078e0008 */
[----:B------:R-:W-:Y:S02]  /*0790*/  IMAD R11, R7, R10, R11 ;  /* 0x0000000a070b7224 */ /* 0x000fe400078e020b */
[----:B--2---:R-:W-:-:S03]  /*07a0*/  IMAD R7, R15, R12, RZ ;  /* 0x0000000c0f077224 */ /* 0x004fc600078e02ff */
[----:B------:R-:W-:Y:S01]  /*07b0*/  IADD3 R9, PT, PT, R9, R11, RZ ;  /* 0x0000000b09097210 */ /* 0x000fe20007ffe0ff */
[-C--:B------:R-:W-:Y:S02]  /*07c0*/  IMAD R7, R13, R14.reuse, R7 ;  /* 0x0000000e0d077224 */ /* 0x080fe400078e0207 */
[----:B------:R-:W-:-:S05]  /*07d0*/  IMAD.WIDE.U32 R12, R12, R14, R8 ;  /* 0x0000000e0c0c7225 */ /* 0x000fca00078e0008 */
[----:B------:R-:W-:Y:S01]  /*07e0*/  IADD3 R13, PT, PT, R13, R7, RZ ;  /* 0x000000070d0d7210 */ /* 0x000fe20007ffe0ff */
[----:B----4-:R-:W-:-:S04]  /*07f0*/  IMAD R7, R19, R16, RZ ;  /* 0x0000001013077224 */ /* 0x010fc800078e02ff */
[-C--:B------:R-:W-:Y:S02]  /*0800*/  IMAD R7, R17, R18.reuse, R7 ;  /* 0x0000001211077224 */ /* 0x080fe400078e0207 */
[----:B------:R-:W-:-:S04]  /*0810*/  IMAD.WIDE.U32 R16, R16, R18, R12 ;  /* 0x0000001210107225 */ /* 0x000fc800078e000c */
[----:B-----5:R-:W-:Y:S01]  /*0820*/  IMAD R9, R25, R22, RZ ;  /* 0x0000001619097224 */ /* 0x020fe200078e02ff */
[----:B------:R-:W-:-:S03]  /*0830*/  IADD3 R17, PT, PT, R17, R7, RZ ;  /* 0x0000000711117210 */ /* 0x000fc60007ffe0ff */
[-C--:B------:R-:W-:Y:S02]  /*0840*/  IMAD R7, R23, R24.reuse, R9 ;  /* 0x0000001817077224 */ /* 0x080fe400078e0209 */
[----:B------:R-:W-:-:S05]  /*0850*/  IMAD.WIDE.U32 R8, R22, R24, R16 ;  /* 0x0000001816087225 */ /* 0x000fca00078e0010 */
[----:B------:R-:W-:-:S07]  /*0860*/  IADD3 R9, PT, PT, R9, R7, RZ ;  /* 0x0000000709097210 */ /* 0x000fce0007ffe0ff */
.L_x_3:
[----:B------:R-:W-:Y:S05]  /*0870*/  BRA.U !UP1, `(.L_x_0) ;  /* 0x00000001099c7547 */ /* 0x000fea000b800000 */
[----:B------:R-:W-:Y:S02]  /*0880*/  UISETP.NE.AND UP0, UPT, UR7, 0x1, UPT ;  /* 0x000000010700788c */ /* 0x000fe4000bf05270 */
[----:B------:R-:W-:-:S04]  /*0890*/  ULOP3.LUT UR5, UR5, 0x1, URZ, 0xc0, !UPT ;  /* 0x0000000105057892 */ /* 0x000fc8000f8ec0ff */
[----:B------:R-:W-:-:S03]  /*08a0*/  UISETP.NE.U32.AND UP1, UPT, UR5, 0x1, UPT ;  /* 0x000000010500788c */ /* 0x000fc6000bf25070 */
        /* <DEDUP_REMOVED lines=11> */
[----:B------:R-:W-:-:S06]  /*0960*/  IMAD.WIDE R14, R15, 0x8, R18 ;  /* 0x000000080f0e7825 */ /* 0x000fcc00078e0212 */
[----:B------:R-:W2:Y:S01]  /*0970*/  LDG.E.64 R14, desc[UR8][R14.64] ;  /* 0x000000080e0e7981 */ /* 0x000ea2000c1e1b00 */
        /* <DEDUP_REMOVED lines=8> */
[----:B------:R-:W-:-:S07]  /*0a00*/  IADD3 R9, PT, PT, R9, R7, RZ ;  /* 0x0000000709097210 */ /* 0x000fce0007ffe0ff */
.L_x_4:
[----:B------:R-:W-:Y:S05]  /*0a10*/  BRA.U UP1, `(.L_x_0) ;  /* 0x0000000101347547 */ /* 0x000fea000b800000 */
[----:B------:R-:W0:Y:S01]  /*0a20*/  LDC R13, c[0x0][0x38c] ;  /* 0x0000e300ff0d7b82 */ /* 0x000e220000000800 */
[----:B------:R-:W-:-:S07]  /*0a30*/  IADD3 R5, PT, PT, R5, UR4, RZ ;  /* 0x0000000405057c10 */ /* 0x000fce000fffe0ff */
[----:B------:R-:W1:Y:S08]  /*0a40*/  LDC.64 R6, c[0x0][0x390] ;  /* 0x0000e400ff067b82 */ /* 0x000e700000000a00 */
[----:B------:R-:W2:Y:S01]  /*0a50*/  LDC.64 R10, c[0x0][0x398] ;  /* 0x0000e600ff0a7b82 */ /* 0x000ea20000000a00 */
[----:B0-----:R-:W-:Y:S02]  /*0a60*/  IMAD R13, R13, UR4, R0 ;  /* 0x000000040d0d7c24 */ /* 0x001fe4000f8e0200 */
[----:B-1----:R-:W-:-:S06]  /*0a70*/  IMAD.WIDE R4, R5, 0x8, R6 ;  /* 0x0000000805047825 */ /* 0x002fcc00078e0206 */
[----:B------:R-:W3:Y:S01]  /*0a80*/  LDG.E.64 R4, desc[UR8][R4.64] ;  /* 0x0000000804047981 */ /* 0x000ee2000c1e1b00 */
[----:B--2---:R-:W-:-:S06]  /*0a90*/  IMAD.WIDE R6, R13, 0x8, R10 ;  /* 0x000000080d067825 */ /* 0x004fcc00078e020a */
[----:B------:R-:W3:Y:S02]  /*0aa0*/  LDG.E.64 R6, desc[UR8][R6.64] ;  /* 0x0000000806067981 */ /* 0x000ee4000c1e1b00 */
[----:B---3--:R-:W-:Y:S02]  /*0ab0*/  IMAD R11, R7, R4, RZ ;  /* 0x00000004070b7224 */ /* 0x008fe400078e02ff */
[----:B------:R-:W-:-:S04]  /*0ac0*/  IMAD.WIDE.U32 R8, R4, R6, R8 ;  /* 0x0000000604087225 */ /* 0x000fc800078e0008 */
[----:B------:R-:W-:-:S05]  /*0ad0*/  IMAD R11, R5, R6, R11 ;  /* 0x00000006050b7224 */ /* 0x000fca00078e020b */
[----:B------:R-:W-:-:S07]  /*0ae0*/  IADD3 R9, PT, PT, R9, R11, RZ ;  /* 0x0000000b09097210 */ /* 0x000fce0007ffe0ff */
.L_x_0:
[----:B------:R-:W0:Y:S01]  /*0af0*/  LDC.64 R4, c[0x0][0x3a0] ;  /* 0x0000e800ff047b82 */ /* 0x000e220000000a00 */
[----:B------:R-:W-:-:S04]  /*0b00*/  IMAD R3, R3, UR11, R0 ;  /* 0x0000000b03037c24 */ /* 0x000fc8000f8e0200 */
[----:B0-----:R-:W-:-:S05]  /*0b10*/  IMAD.WIDE R2, R3, 0x8, R4 ;  /* 0x0000000803027825 */ /* 0x001fca00078e0204 */
[----:B------:R-:W-:Y:S01]  /*0b20*/  STG.E.64 desc[UR8][R2.64], R8 ;  /* 0x0000000802007986 */ /* 0x000fe2000c101b08 */
[----:B------:R-:W-:Y:S05]  /*0b30*/  EXIT ;  /* 0x000000000000794d */ /* 0x000fea0003800000 */
.L_x_5:
[----:B------:R-:W-:-:S00]  /*0b40*/  BRA `(.L_x_5) ;  /* 0xfffffffc00fc7947 */ /* 0x000fc0000383ffff */
[----:B------:R-:W-:-:S00]  /*0b50*/  NOP ;  /* 0x0000000000007918 */ /* 0x000fc00000000000 */
        /* <DEDUP_REMOVED lines=10> */
.L_x_6:


//--------------------- .nv.shared.reserved.0     --------------------------
	.section	.nv.shared.reserved.0,"aw",@nobits
	.weak		__nv_reservedSMEM_offset_0_alias
	.size		__nv_reservedSMEM_offset_0_alias, 0, 64
	.other		__nv_reservedSMEM_offset_0_alias,@"STO_CUDA_RESERVED_SHARED STV_DEFAULT"
__nv_reservedSMEM_offset_0_alias:
	.zero		0
	.zero		64


//--------------------- .nv.constant0._Z6matmuliiiiPlS_S_ --------------------------
	.section	.nv.constant0._Z6matmuliiiiPlS_S_,"a",@progbits
	.sectionflags	@""
	.align	4
.nv.constant0._Z6matmuliiiiPlS_S_:
	.zero		936


//--------------------- SYMBOLS --------------------------

	.type		.nv.reservedSmem.offset0,@object
	.size		.nv.reservedSmem.offset0,0x4
